	.headerflags	@"EF_CUDA_TEXMODE_UNIFIED EF_CUDA_64BIT_ADDRESS EF_CUDA_SM86 EF_CUDA_VIRTUAL_SM(EF_CUDA_SM86)"
	.elftype	@"ET_EXEC"


//--------------------- .nv.info                  --------------------------
	.section	.nv.info,"",@"SHT_CUDA_INFO"
	.align	4


	//----- nvinfo : EIATTR_REGCOUNT
	.align		4
        /*0000*/ 	.byte	0x04, 0x2f
        /*0002*/ 	.short	(.L_1 - .L_0)
	.align		4
.L_0:
        /*0004*/ 	.word	index@(triton_)
        /*0008*/ 	.word	0x00000014


	//----- nvinfo : EIATTR_MAX_STACK_SIZE
	.align		4
.L_1:
        /*000c*/ 	.byte	0x04, 0x23
        /*000e*/ 	.short	(.L_3 - .L_2)
	.align		4
.L_2:
        /*0010*/ 	.word	index@(triton_)
        /*0014*/ 	.word	0x00000000


	//----- nvinfo : EIATTR_MIN_STACK_SIZE
	.align		4
.L_3:
        /*0018*/ 	.byte	0x04, 0x12
        /*001a*/ 	.short	(.L_5 - .L_4)
	.align		4
.L_4:
        /*001c*/ 	.word	index@(triton_)
        /*0020*/ 	.word	0x00000000


	//----- nvinfo : EIATTR_FRAME_SIZE
	.align		4
.L_5:
        /*0024*/ 	.byte	0x04, 0x11
        /*0026*/ 	.short	(.L_7 - .L_6)
	.align		4
.L_6:
        /*0028*/ 	.word	index@(triton_)
        /*002c*/ 	.word	0x00000000
.L_7:


//--------------------- .nv.info.triton_          --------------------------
	.section	.nv.info.triton_,"",@"SHT_CUDA_INFO"
	.align	4


	//----- nvinfo : EIATTR_CUDA_API_VERSION
	.align		4
        /*0000*/ 	.byte	0x04, 0x37
        /*0002*/ 	.short	(.L_9 - .L_8)
.L_8:
        /*0004*/ 	.word	0x0000007b


	//----- nvinfo : EIATTR_SW2861232_WAR
	.align		4
.L_9:
        /*0008*/ 	.byte	0x01, 0x35
	.zero		2


	//----- nvinfo : EIATTR_PARAM_CBANK
	.align		4
        /*000c*/ 	.byte	0x04, 0x0a
        /*000e*/ 	.short	(.L_11 - .L_10)
	.align		4
.L_10:
        /*0010*/ 	.word	index@(.nv.constant0.triton_)
        /*0014*/ 	.short	0x0160
        /*0016*/ 	.short	0x0018


	//----- nvinfo : EIATTR_CBANK_PARAM_SIZE
	.align		4
.L_11:
        /*0018*/ 	.byte	0x03, 0x19
        /*001a*/ 	.short	0x0018


	//----- nvinfo : EIATTR_KPARAM_INFO
	.align		4
        /*001c*/ 	.byte	0x04, 0x17
        /*001e*/ 	.short	(.L_13 - .L_12)
.L_12:
        /*0020*/ 	.word	0x00000000
        /*0024*/ 	.short	0x0003
        /*0026*/ 	.short	0x0014
        /*0028*/ 	.byte	0x00, 0xf0, 0x11, 0x00


	//----- nvinfo : EIATTR_KPARAM_INFO
	.align		4
.L_13:
        /*002c*/ 	.byte	0x04, 0x17
        /*002e*/ 	.short	(.L_15 - .L_14)
.L_14:
        /*0030*/ 	.word	0x00000000
        /*0034*/ 	.short	0x0002
        /*0036*/ 	.short	0x0010
        /*0038*/ 	.byte	0x00, 0xf0, 0x11, 0x00


	//----- nvinfo : EIATTR_KPARAM_INFO
	.align		4
.L_15:
        /*003c*/ 	.byte	0x04, 0x17
        /*003e*/ 	.short	(.L_17 - .L_16)
.L_16:
        /*0040*/ 	.word	0x00000000
        /*0044*/ 	.short	0x0001
        /*0046*/ 	.short	0x0008
        /*0048*/ 	.byte	0x00, 0xf0, 0x21, 0x00


	//----- nvinfo : EIATTR_KPARAM_INFO
	.align		4
.L_17:
        /*004c*/ 	.byte	0x04, 0x17
        /*004e*/ 	.short	(.L_19 - .L_18)
.L_18:
        /*0050*/ 	.word	0x00000000
        /*0054*/ 	.short	0x0000
        /*0056*/ 	.short	0x0000
        /*0058*/ 	.byte	0x00, 0xf0, 0x21, 0x00


	//----- nvinfo : EIATTR_MAXREG_COUNT
	.align		4
.L_19:
        /*005c*/ 	.byte	0x03, 0x1b
        /*005e*/ 	.short	0x00ff


	//----- nvinfo : EIATTR_COOP_GROUP_MASK_REGIDS
	.align		4
        /*0060*/ 	.byte	0x04, 0x29
        /*0062*/ 	.short	(.L_21 - .L_20)


	//   ....[0]....
.L_20:
        /*0064*/ 	.word	0xffffffff


	//   ....[1]....
        /*0068*/ 	.word	0xffffffff


	//   ....[2]....
        /*006c*/ 	.word	0xffffffff


	//   ....[3]....
        /*0070*/ 	.word	0xffffffff


	//   ....[4]....
        /*0074*/ 	.word	0xffffffff


	//   ....[5]....
        /*0078*/ 	.word	0xffffffff


	//   ....[6]....
        /*007c*/ 	.word	0xffffffff


	//   ....[7]....
        /*0080*/ 	.word	0xffffffff


	//   ....[8]....
        /*0084*/ 	.word	0xffffffff


	//   ....[9]....
        /*0088*/ 	.word	0xffffffff


	//   ....[10]....
        /*008c*/ 	.word	0xffffffff


	//   ....[11]....
        /*0090*/ 	.word	0xffffffff


	//   ....[12]....
        /*0094*/ 	.word	0xffffffff


	//   ....[13]....
        /*0098*/ 	.word	0xffffffff


	//   ....[14]....
        /*009c*/ 	.word	0xffffffff


	//   ....[15]....
        /*00a0*/ 	.word	0xffffffff


	//   ....[16]....
        /*00a4*/ 	.word	0xffffffff


	//   ....[17]....
        /*00a8*/ 	.word	0xffffffff


	//   ....[18]....
        /*00ac*/ 	.word	0xffffffff


	//   ....[19]....
        /*00b0*/ 	.word	0xffffffff


	//----- nvinfo : EIATTR_COOP_GROUP_INSTR_OFFSETS
	.align		4
.L_21:
        /*00b4*/ 	.byte	0x04, 0x28
        /*00b6*/ 	.short	(.L_23 - .L_22)


	//   ....[0]....
.L_22:
        /*00b8*/ 	.word	0x00000240


	//   ....[1]....
        /*00bc*/ 	.word	0x00000270


	//   ....[2]....
        /*00c0*/ 	.word	0x000002c0


	//   ....[3]....
        /*00c4*/ 	.word	0x000002f0


	//   ....[4]....
        /*00c8*/ 	.word	0x00000340


	//   ....[5]....
        /*00cc*/ 	.word	0x00000370


	//   ....[6]....
        /*00d0*/ 	.word	0x000003c0


	//   ....[7]....
        /*00d4*/ 	.word	0x000003f0


	//   ....[8]....
        /*00d8*/ 	.word	0x00000440


	//   ....[9]....
        /*00dc*/ 	.word	0x00000470


	//   ....[10]....
        /*00e0*/ 	.word	0x000006a0


	//   ....[11]....
        /*00e4*/ 	.word	0x000006e0


	//   ....[12]....
        /*00e8*/ 	.word	0x00000700


	//   ....[13]....
        /*00ec*/ 	.word	0x00000720


	//   ....[14]....
        /*00f0*/ 	.word	0x00000740


	//   ....[15]....
        /*00f4*/ 	.word	0x00000760


	//   ....[16]....
        /*00f8*/ 	.word	0x00000780


	//   ....[17]....
        /*00fc*/ 	.word	0x000007a0


	//   ....[18]....
        /*0100*/ 	.word	0x000007c0


	//   ....[19]....
        /*0104*/ 	.word	0x000007e0


	//----- nvinfo : EIATTR_EXIT_INSTR_OFFSETS
	.align		4
.L_23:
        /*0108*/ 	.byte	0x04, 0x1c
        /*010a*/ 	.short	(.L_25 - .L_24)


	//   ....[0]....
.L_24:
        /*010c*/ 	.word	0x000009a0


	//   ....[1]....
        /*0110*/ 	.word	0x000009c0


	//----- nvinfo : EIATTR_MAX_THREADS
	.align		4
.L_25:
        /*0114*/ 	.byte	0x04, 0x05
        /*0116*/ 	.short	(.L_27 - .L_26)
.L_26:
        /*0118*/ 	.word	0x00000080
        /*011c*/ 	.word	0x00000001
        /*0120*/ 	.word	0x00000001
.L_27:


//--------------------- .nv.rel.action            --------------------------
	.section	.nv.rel.action,"",@"SHT_CUDA_RELOCINFO"
	.align	8
	.sectionentsize	8
        /*0000*/ 	.byte	0x73, 0x00, 0x00, 0x00, 0x00, 0x00, 0x00, 0x00, 0x00, 0x00, 0x00, 0x11, 0x25, 0x00, 0x05, 0x36


//--------------------- .nv.constant0.triton_     --------------------------
	.section	.nv.constant0.triton_,"a",@progbits
	.align	4
.nv.constant0.triton_:
	.zero		376


//--------------------- .text.triton_             --------------------------
	.section	.text.triton_,"ax",@progbits
	.sectioninfo	@"SHI_REGISTERS=20"
	.align	128
        .global         triton_
        .type           triton_,@function
        .size           triton_,(.L_x_1 - triton_)
        .other          triton_,@"STO_CUDA_ENTRY STV_DEFAULT"
triton_:
.text.triton_:
[----:B------:R-:W-:-:S02]  /*0000*/  IMAD.MOV.U32 R1, RZ, RZ, c[0x0][0x28] ;  /* 0x00000a00ff017624 */ /* 0x000fc400078e00ff */
[----:B------:R-:W0:Y:S01]  /*0010*/  S2R R2, SR_TID.X ;  /* 0x0000000000027919 */ /* 0x000e220000002100 */
[----:B------:R-:W1:Y:S01]  /*0020*/  S2UR UR4, SR_CTAID.X ;  /* 0x00000000000479c3 */ /* 0x000e620000002500 */
[----:B------:R-:W-:Y:S01]  /*0030*/  CS2R R10, SRZ ;  /* 0x00000000000a7805 */ /* 0x000fe2000001ff00 */
[----:B0-----:R-:W-:Y:S01]  /*0040*/  SHF.R.U32.HI R0, RZ, 0x5, R2 ;  /* 0x00000005ff007819 */ /* 0x001fe20000011602 */
[----:B------:R-:W-:Y:S01]  /*0050*/  IMAD.SHL.U32 R2, R2, 0x2, RZ ;  /* 0x0000000202027824 */ /* 0x000fe200078e00ff */
[----:B-1----:R-:W-:Y:S02]  /*0060*/  USHF.L.U32 UR4, UR4, 0x3, URZ ;  /* 0x0000000304047899 */ /* 0x002fe4000800063f */
[----:B------:R-:W-:Y:S02]  /*0070*/  SGXT.U32 R0, R0, 0x2 ;  /* 0x000000020000781a */ /* 0x000fe40000000000 */
[----:B------:R-:W-:Y:S02]  /*0080*/  LOP3.LUT R3, R2, 0x3e, RZ, 0xc0, !PT ;  /* 0x0000003e02037812 */ /* 0x000fe400078ec0ff */
[----:B------:R-:W-:Y:S01]  /*0090*/  LOP3.LUT R2, R0, UR4, RZ, 0xfc, !PT ;  /* 0x0000000400027c12 */ /* 0x000fe2000f8efcff */
[----:B------:R-:W-:Y:S01]  /*00a0*/  IMAD.MOV.U32 R0, RZ, RZ, 0x4 ;  /* 0x00000004ff007424 */ /* 0x000fe200078e00ff */
[----:B------:R-:W-:Y:S01]  /*00b0*/  ISETP.GE.U32.AND P0, PT, R3, 0x32, PT ;  /* 0x000000320300780c */ /* 0x000fe20003f06070 */
[----:B------:R-:W-:-:S02]  /*00c0*/  ULDC.64 UR4, c[0x0][0x118] ;  /* 0x0000460000047ab9 */ /* 0x000fc40000000a00 */
[C---:B------:R-:W-:Y:S01]  /*00d0*/  IMAD R3, R2.reuse, 0x32, R3 ;  /* 0x0000003202037824 */ /* 0x040fe200078e0203 */
[----:B------:R-:W-:-:S03]  /*00e0*/  ISETP.LT.AND P1, PT, R2, c[0x0][0x170], !P0 ;  /* 0x00005c0002007a0c */ /* 0x000fc60004721270 */
[----:B------:R-:W-:Y:S01]  /*00f0*/  IMAD.WIDE R6, R3, R0, c[0x0][0x160] ;  /* 0x0000580003067625 */ /* 0x000fe200078e0200 */
[----:B------:R-:W-:-:S09]  /*0100*/  LOP3.LUT R2, R2, 0x4, RZ, 0xfc, !PT ;  /* 0x0000000402027812 */ /* 0x000fd200078efcff */
[----:B------:R-:W2:Y:S01]  /*0110*/  @P1 LDG.E.64 R10, [R6.64] ;  /* 0x00000004060a1981 */ /* 0x000ea2000c1e1b00 */
[----:B------:R-:W-:Y:S01]  /*0120*/  ISETP.LT.AND P0, PT, R2, c[0x0][0x170], !P0 ;  /* 0x00005c0002007a0c */ /* 0x000fe20004701270 */
[----:B------:R-:W-:Y:S01]  /*0130*/  CS2R R12, SRZ ;  /* 0x00000000000c7805 */ /* 0x000fe2000001ff00 */
[----:B------:R-:W-:-:S05]  /*0140*/  IADD3 R5, R3, 0xc8, RZ ;  /* 0x000000c803057810 */ /* 0x000fca0007ffe0ff */
[----:B------:R-:W-:-:S06]  /*0150*/  IMAD.WIDE R8, R5, R0, c[0x0][0x160] ;  /* 0x0000580005087625 */ /* 0x000fcc00078e0200 */
[----:B------:R-:W3:Y:S01]  /*0160*/  @P0 LDG.E.64 R12, [R8.64] ;  /* 0x00000004080c0981 */ /* 0x000ee2000c1e1b00 */
[----:B--2---:R-:W-:Y:S02]  /*0170*/  SEL R17, R11, RZ, P1 ;  /* 0x000000ff0b117207 */ /* 0x004fe40000800000 */
[----:B------:R-:W-:Y:S02]  /*0180*/  SEL R15, R10, RZ, P1 ;  /* 0x000000ff0a0f7207 */ /* 0x000fe40000800000 */
[----:B------:R-:W-:Y:S02]  /*0190*/  FSEL R11, R17, -INF , P1 ;  /* 0xff800000110b7808 */ /* 0x000fe40000800000 */
[----:B------:R-:W-:-:S04]  /*01a0*/  FSEL R2, R15, -INF , P1 ;  /* 0xff8000000f027808 */ /* 0x000fc80000800000 */
[C---:B------:R-:W-:Y:S02]  /*01b0*/  FSETP.GT.AND P2, PT, R2.reuse, R11, PT ;  /* 0x0000000b0200720b */ /* 0x040fe40003f44000 */
[----:B------:R-:W-:Y:S02]  /*01c0*/  FSETP.NAN.AND P3, PT, R2, R2, PT ;  /* 0x000000020200720b */ /* 0x000fe40003f68000 */
[----:B---3--:R-:W-:Y:S02]  /*01d0*/  SEL R12, R12, RZ, P0 ;  /* 0x000000ff0c0c7207 */ /* 0x008fe40000000000 */
[----:B------:R-:W-:Y:S02]  /*01e0*/  SEL R13, R13, RZ, P0 ;  /* 0x000000ff0d0d7207 */ /* 0x000fe40000000000 */
[----:B------:R-:W-:Y:S02]  /*01f0*/  FSEL R4, R12, -INF , P0 ;  /* 0xff8000000c047808 */ /* 0x000fe40000000000 */
[----:B------:R-:W-:-:S03]  /*0200*/  FSEL R7, R13, -INF , P0 ;  /* 0xff8000000d077808 */ /* 0x000fc60000000000 */
[----:B------:R-:W-:Y:S02]  /*0210*/  @!P2 FSEL R2, R2, R11, P3 ;  /* 0x0000000b0202a208 */ /* 0x000fe40001800000 */
[CC--:B------:R-:W-:Y:S02]  /*0220*/  FSETP.GT.AND P2, PT, R4.reuse, R7.reuse, PT ;  /* 0x000000070400720b */ /* 0x0c0fe40003f44000 */
[C---:B------:R-:W-:Y:S01]  /*0230*/  FSETP.NAN.AND P3, PT, R4.reuse, R4, PT ;  /* 0x000000040400720b */ /* 0x040fe20003f68000 */
[----:B------:R-:W0:Y:S10]  /*0240*/  SHFL.BFLY PT, R9, R2, 0x10, 0x1f ;  /* 0x0e001f0002097f89 */ /* 0x000e3400000e0000 */
[----:B------:R-:W-:-:S02]  /*0250*/  @!P2 FSEL R4, R4, R7, P3 ;  /* 0x000000070404a208 */ /* 0x000fc40001800000 */
[----:B------:R-:W-:-:S03]  /*0260*/  FSETP.NAN.AND P3, PT, R2, R2, PT ;  /* 0x000000020200720b */ /* 0x000fc60003f68000 */
[----:B------:R-:W1:Y:S01]  /*0270*/  SHFL.BFLY PT, R11, R4, 0x10, 0x1f ;  /* 0x0e001f00040b7f89 */ /* 0x000e6200000e0000 */
[----:B0-----:R-:W-:-:S13]  /*0280*/  FSETP.GT.AND P2, PT, R2, R9, PT ;  /* 0x000000090200720b */ /* 0x001fda0003f44000 */
[----:B------:R-:W-:Y:S02]  /*0290*/  @!P2 FSEL R2, R2, R9, P3 ;  /* 0x000000090202a208 */ /* 0x000fe40001800000 */
[C---:B------:R-:W-:Y:S02]  /*02a0*/  FSETP.NAN.AND P3, PT, R4.reuse, R4, PT ;  /* 0x000000040400720b */ /* 0x040fe40003f68000 */
[CC--:B-1----:R-:W-:Y:S01]  /*02b0*/  FSETP.GT.AND P2, PT, R4.reuse, R11.reuse, PT ;  /* 0x0000000b0400720b */ /* 0x0c2fe20003f44000 */
[----:B------:R-:W0:Y:S10]  /*02c0*/  SHFL.BFLY PT, R7, R2, 0x8, 0x1f ;  /* 0x0d001f0002077f89 */ /* 0x000e3400000e0000 */
[----:B------:R-:W-:-:S02]  /*02d0*/  @!P3 FSEL R4, R4, R11, P2 ;  /* 0x0000000b0404b208 */ /* 0x000fc40001000000 */
[----:B------:R-:W-:-:S03]  /*02e0*/  FSETP.NAN.AND P3, PT, R2, R2, PT ;  /* 0x000000020200720b */ /* 0x000fc60003f68000 */
[----:B------:R-:W1:Y:S01]  /*02f0*/  SHFL.BFLY PT, R9, R4, 0x8, 0x1f ;  /* 0x0d001f0004097f89 */ /* 0x000e6200000e0000 */
[----:B0-----:R-:W-:-:S13]  /*0300*/  FSETP.GT.AND P2, PT, R2, R7, PT ;  /* 0x000000070200720b */ /* 0x001fda0003f44000 */
[----:B------:R-:W-:Y:S02]  /*0310*/  @!P2 FSEL R2, R2, R7, P3 ;  /* 0x000000070202a208 */ /* 0x000fe40001800000 */
[CC--:B-1----:R-:W-:Y:S02]  /*0320*/  FSETP.GT.AND P2, PT, R4.reuse, R9.reuse, PT ;  /* 0x000000090400720b */ /* 0x0c2fe40003f44000 */
[C---:B------:R-:W-:Y:S01]  /*0330*/  FSETP.NAN.AND P3, PT, R4.reuse, R4, PT ;  /* 0x000000040400720b */ /* 0x040fe20003f68000 */
        /* <DEDUP_REMOVED lines=22> */
[C---:B-1----:R-:W-:Y:S02]  /*04a0*/  FSETP.GT.AND P2, PT, R4.reuse, R9, PT ;  /* 0x000000090400720b */ /* 0x042fe40003f44000 */
[----:B------:R-:W-:Y:S01]  /*04b0*/  FSETP.NAN.AND P3, PT, R4, R4, PT ;  /* 0x000000040400720b */ /* 0x000fe20003f68000 */
[--C-:B------:R-:W-:Y:S01]  /*04c0*/  FADD R6, R15, -R2.reuse ;  /* 0x800000020f067221 */ /* 0x100fe20000000000 */
[----:B------:R-:W-:-:S03]  /*04d0*/  FADD R2, R17, -R2 ;  /* 0x8000000211027221 */ /* 0x000fc60000000000 */
[----:B------:R-:W-:Y:S01]  /*04e0*/  FMUL R6, R6, 0.25 ;  /* 0x3e80000006067820 */ /* 0x000fe20000400000 */
[----:B------:R-:W-:-:S03]  /*04f0*/  FMUL R2, R2, 0.25 ;  /* 0x3e80000002027820 */ /* 0x000fc60000400000 */
[----:B------:R-:W-:Y:S01]  /*0500*/  FMUL R6, R6, 1.4426950216293334961 ;  /* 0x3fb8aa3b06067820 */ /* 0x000fe20000400000 */
[----:B------:R-:W-:Y:S01]  /*0510*/  FMUL R8, R2, 1.4426950216293334961 ;  /* 0x3fb8aa3b02087820 */ /* 0x000fe20000400000 */
[----:B------:R-:W-:-:S03]  /*0520*/  @!P2 FSEL R4, R4, R9, P3 ;  /* 0x000000090404a208 */ /* 0x000fc60001800000 */
[----:B------:R-:W-:Y:S02]  /*0530*/  FSETP.GEU.AND P2, PT, R6, -126, PT ;  /* 0xc2fc00000600780b */ /* 0x000fe40003f4e000 */
[--C-:B------:R-:W-:Y:S01]  /*0540*/  FADD R12, R12, -R4.reuse ;  /* 0x800000040c0c7221 */ /* 0x100fe20000000000 */
[----:B------:R-:W-:Y:S01]  /*0550*/  FADD R4, R13, -R4 ;  /* 0x800000040d047221 */ /* 0x000fe20000000000 */
[----:B------:R-:W-:Y:S02]  /*0560*/  FSETP.GEU.AND P3, PT, R8, -126, PT ;  /* 0xc2fc00000800780b */ /* 0x000fe40003f6e000 */
[----:B------:R-:W-:Y:S01]  /*0570*/  FMUL R12, R12, 0.25 ;  /* 0x3e8000000c0c7820 */ /* 0x000fe20000400000 */
[----:B------:R-:W-:-:S03]  /*0580*/  FMUL R4, R4, 0.25 ;  /* 0x3e80000004047820 */ /* 0x000fc60000400000 */
[----:B------:R-:W-:Y:S01]  /*0590*/  FMUL R12, R12, 1.4426950216293334961 ;  /* 0x3fb8aa3b0c0c7820 */ /* 0x000fe20000400000 */
[----:B------:R-:W-:Y:S02]  /*05a0*/  FMUL R10, R4, 1.4426950216293334961 ;  /* 0x3fb8aa3b040a7820 */ /* 0x000fe40000400000 */
[----:B------:R-:W-:Y:S02]  /*05b0*/  @!P2 FMUL R6, R6, 0.5 ;  /* 0x3f0000000606a820 */ /* 0x000fe40000400000 */
[----:B------:R-:W-:Y:S02]  /*05c0*/  FSETP.GEU.AND P4, PT, R12, -126, PT ;  /* 0xc2fc00000c00780b */ /* 0x000fe40003f8e000 */
[----:B------:R-:W-:Y:S01]  /*05d0*/  FSETP.GEU.AND P5, PT, R10, -126, PT ;  /* 0xc2fc00000a00780b */ /* 0x000fe20003fae000 */
[----:B------:R-:W-:Y:S01]  /*05e0*/  @!P3 FMUL R8, R8, 0.5 ;  /* 0x3f0000000808b820 */ /* 0x000fe20000400000 */
[----:B------:R-:W0:Y:S08]  /*05f0*/  MUFU.EX2 R4, R6 ;  /* 0x0000000600047308 */ /* 0x000e300000000800 */
[----:B------:R-:W1:Y:S01]  /*0600*/  MUFU.EX2 R9, R8 ;  /* 0x0000000800097308 */ /* 0x000e620000000800 */
[----:B------:R-:W-:-:S02]  /*0610*/  @!P4 FMUL R12, R12, 0.5 ;  /* 0x3f0000000c0cc820 */ /* 0x000fc40000400000 */
[----:B------:R-:W-:-:S05]  /*0620*/  @!P5 FMUL R10, R10, 0.5 ;  /* 0x3f0000000a0ad820 */ /* 0x000fca0000400000 */
[----:B------:R-:W2:Y:S01]  /*0630*/  MUFU.EX2 R2, R12 ;  /* 0x0000000c00027308 */ /* 0x000ea20000000800 */
[----:B0-----:R-:W-:-:S07]  /*0640*/  @!P2 FMUL R4, R4, R4 ;  /* 0x000000040404a220 */ /* 0x001fce0000400000 */
[----:B------:R-:W0:Y:S01]  /*0650*/  MUFU.EX2 R7, R10 ;  /* 0x0000000a00077308 */ /* 0x000e220000000800 */
[----:B-1----:R-:W-:-:S04]  /*0660*/  @!P3 FMUL R9, R9, R9 ;  /* 0x000000090909b220 */ /* 0x002fc80000400000 */
[----:B------:R-:W-:Y:S01]  /*0670*/  FADD R11, R4, R9 ;  /* 0x00000009040b7221 */ /* 0x000fe20000000000 */
[----:B--2---:R-:W-:-:S04]  /*0680*/  @!P4 FMUL R2, R2, R2 ;  /* 0x000000020202c220 */ /* 0x004fc80000400000 */
[----:B------:R-:W-:-:S05]  /*0690*/  FSEL R11, R11, RZ, P1 ;  /* 0x000000ff0b0b7208 */ /* 0x000fca0000800000 */
[----:B------:R-:W1:Y:S01]  /*06a0*/  SHFL.BFLY PT, R8, R11, 0x10, 0x1f ;  /* 0x0e001f000b087f89 */ /* 0x000e6200000e0000 */
[----:B0-----:R-:W-:-:S04]  /*06b0*/  @!P5 FMUL R7, R7, R7 ;  /* 0x000000070707d220 */ /* 0x001fc80000400000 */
[----:B------:R-:W-:-:S05]  /*06c0*/  FADD R6, R2, R7 ;  /* 0x0000000702067221 */ /* 0x000fca0000000000 */
[----:B------:R-:W-:-:S05]  /*06d0*/  FSEL R6, R6, RZ, P0 ;  /* 0x000000ff06067208 */ /* 0x000fca0000000000 */
[----:B------:R-:W0:Y:S01]  /*06e0*/  SHFL.BFLY PT, R15, R6, 0x10, 0x1f ;  /* 0x0e001f00060f7f89 */ /* 0x000e2200000e0000 */
[----:B-1----:R-:W-:-:S05]  /*06f0*/  FADD R8, R11, R8 ;  /* 0x000000080b087221 */ /* 0x002fca0000000000 */
[----:B------:R-:W1:Y:S01]  /*0700*/  SHFL.BFLY PT, R13, R8, 0x8, 0x1f ;  /* 0x0d001f00080d7f89 */ /* 0x000e6200000e0000 */
[----:B0-----:R-:W-:-:S05]  /*0710*/  FADD R15, R6, R15 ;  /* 0x0000000f060f7221 */ /* 0x001fca0000000000 */
        /* <DEDUP_REMOVED lines=14> */
[C---:B------:R-:W-:Y:S02]  /*0800*/  FSETP.GT.AND P2, PT, |R6|.reuse, 8.50705917302346158658e+37, PT ;  /* 0x7e8000000600780b */ /* 0x040fe40003f44200 */
[----:B------:R-:W-:Y:S01]  /*0810*/  FSETP.GEU.AND P4, PT, |R6|, 1.175494350822287508e-38, PT ;  /* 0x008000000600780b */ /* 0x000fe20003f8e200 */
[----:B0-----:R-:W-:-:S10]  /*0820*/  FADD R15, R14, R15 ;  /* 0x0000000f0e0f7221 */ /* 0x001fd40000000000 */
[----:B------:R-:W-:Y:S01]  /*0830*/  @P2 FMUL R6, R6, 0.25 ;  /* 0x3e80000006062820 */ /* 0x000fe20000400000 */
[----:B------:R-:W-:Y:S01]  /*0840*/  @P2 FMUL R9, R9, 0.25 ;  /* 0x3e80000009092820 */ /* 0x000fe20000400000 */
[C---:B------:R-:W-:Y:S01]  /*0850*/  FSETP.GT.AND P3, PT, |R15|.reuse, 8.50705917302346158658e+37, PT ;  /* 0x7e8000000f00780b */ /* 0x040fe20003f64200 */
[----:B------:R-:W-:Y:S01]  /*0860*/  @P2 FMUL R4, R4, 0.25 ;  /* 0x3e80000004042820 */ /* 0x000fe20000400000 */
[----:B------:R-:W-:Y:S01]  /*0870*/  FSETP.GEU.AND P5, PT, |R15|, 1.175494350822287508e-38, PT ;  /* 0x008000000f00780b */ /* 0x000fe20003fae200 */
[----:B------:R-:W-:Y:S01]  /*0880*/  @!P4 FMUL R6, R6, 16777216 ;  /* 0x4b8000000606c820 */ /* 0x000fe20000400000 */
[----:B------:R-:W-:Y:S01]  /*0890*/  @!P4 FMUL R9, R9, 16777216 ;  /* 0x4b8000000909c820 */ /* 0x000fe20000400000 */
[----:B------:R-:W-:-:S04]  /*08a0*/  @!P4 FMUL R4, R4, 16777216 ;  /* 0x4b8000000404c820 */ /* 0x000fc80000400000 */
[----:B------:R-:W0:Y:S04]  /*08b0*/  MUFU.RCP R6, R6 ;  /* 0x0000000600067308 */ /* 0x000e280000001000 */
[----:B------:R-:W-:Y:S01]  /*08c0*/  @P3 FMUL R15, R15, 0.25 ;  /* 0x3e8000000f0f3820 */ /* 0x000fe20000400000 */
[----:B------:R-:W-:Y:S01]  /*08d0*/  @P3 FMUL R2, R2, 0.25 ;  /* 0x3e80000002023820 */ /* 0x000fe20000400000 */
[----:B------:R-:W-:Y:S02]  /*08e0*/  @P3 FMUL R7, R7, 0.25 ;  /* 0x3e80000007073820 */ /* 0x000fe40000400000 */
[----:B------:R-:W-:Y:S01]  /*08f0*/  @!P5 FMUL R15, R15, 16777216 ;  /* 0x4b8000000f0fd820 */ /* 0x000fe20000400000 */
[----:B------:R-:W-:Y:S01]  /*0900*/  @!P5 FMUL R2, R2, 16777216 ;  /* 0x4b8000000202d820 */ /* 0x000fe20000400000 */
[----:B------:R-:W-:-:S04]  /*0910*/  @!P5 FMUL R7, R7, 16777216 ;  /* 0x4b8000000707d820 */ /* 0x000fc80000400000 */
[----:B------:R-:W1:Y:S01]  /*0920*/  MUFU.RCP R15, R15 ;  /* 0x0000000f000f7308 */ /* 0x000e620000001000 */
[C---:B0-----:R-:W-:Y:S01]  /*0930*/  FMUL R11, R6.reuse, R9 ;  /* 0x00000009060b7220 */ /* 0x041fe20000400000 */
[----:B------:R-:W-:Y:S01]  /*0940*/  FMUL R10, R6, R4 ;  /* 0x00000004060a7220 */ /* 0x000fe20000400000 */
[----:B------:R-:W-:-:S05]  /*0950*/  IMAD.WIDE R8, R3, R0, c[0x0][0x168] ;  /* 0x00005a0003087625 */ /* 0x000fca00078e0200 */
[----:B------:R0:W-:Y:S01]  /*0960*/  @P1 STG.E.64 [R8.64], R10 ;  /* 0x0000000a08001986 */ /* 0x0001e2000c101b04 */
[C---:B-1----:R-:W-:Y:S01]  /*0970*/  FMUL R6, R15.reuse, R2 ;  /* 0x000000020f067220 */ /* 0x042fe20000400000 */
[----:B------:R-:W-:Y:S01]  /*0980*/  FMUL R7, R15, R7 ;  /* 0x000000070f077220 */ /* 0x000fe20000400000 */
[----:B------:R-:W-:Y:S01]  /*0990*/  IMAD.WIDE R2, R5, R0, c[0x0][0x168] ;  /* 0x00005a0005027625 */ /* 0x000fe200078e0200 */
[----:B------:R-:W-:Y:S06]  /*09a0*/  @!P0 EXIT ;  /* 0x000000000000894d */ /* 0x000fec0003800000 */
[----:B------:R-:W-:Y:S01]  /*09b0*/  STG.E.64 [R2.64], R6 ;  /* 0x0000000602007986 */ /* 0x000fe2000c101b04 */
[----:B------:R-:W-:Y:S05]  /*09c0*/  EXIT ;  /* 0x000000000000794d */ /* 0x000fea0003800000 */
.L_x_0:
[----:B------:R-:W-:-:S00]  /*09d0*/  BRA `(.L_x_0) ;  /* 0xfffffff000007947 */ /* 0x000fc0000383ffff */
[----:B------:R-:W-:-:S00]  /*09e0*/  NOP ;  /* 0x0000000000007918 */ /* 0x000fc00000000000 */
        /* <DEDUP_REMOVED lines=9> */
.L_x_1:
